//
// Generated by NVIDIA NVVM Compiler
//
// Compiler Build ID: CL-36424714
// Cuda compilation tools, release 13.0, V13.0.88
// Based on NVVM 20.0.0
//

.version 9.0
.target sm_100
.address_size 64

	// .globl	_Z17elmatmult_genericPfS_S_
.extern .func  (.param .b32 func_retval0) vprintf
(
	.param .b64 vprintf_param_0,
	.param .b64 vprintf_param_1
)
;
.global .align 1 .b8 $str[43] = {84, 101, 115, 116, 105, 110, 103, 32, 102, 114, 111, 109, 32, 101, 108, 109, 97, 116, 109, 117, 108, 116, 95, 103, 101, 110, 101, 114, 105, 99, 32, 91, 37, 100, 44, 37, 100, 44, 37, 100, 93, 10};
.global .align 1 .b8 $str$1[42] = {45, 45, 84, 101, 115, 116, 105, 110, 103, 32, 102, 114, 111, 109, 32, 101, 108, 109, 97, 116, 109, 117, 108, 116, 95, 103, 101, 110, 101, 114, 105, 99, 32, 37, 102, 32, 42, 32, 37, 102, 10};
.global .align 1 .b8 $str$2[42] = {84, 101, 115, 116, 105, 110, 103, 32, 102, 114, 111, 109, 32, 101, 108, 109, 97, 116, 100, 105, 118, 95, 103, 101, 110, 101, 114, 105, 99, 32, 91, 37, 100, 44, 37, 100, 44, 37, 100, 93, 10};
.global .align 1 .b8 $str$3[42] = {45, 45, 84, 101, 115, 116, 105, 110, 103, 32, 102, 114, 111, 109, 32, 101, 108, 109, 97, 116, 100, 105, 118, 95, 103, 101, 110, 101, 114, 105, 99, 32, 37, 102, 32, 47, 32, 37, 102, 32, 10};

.visible .entry _Z17elmatmult_genericPfS_S_(
	.param .u64 .ptr .align 1 _Z17elmatmult_genericPfS_S__param_0,
	.param .u64 .ptr .align 1 _Z17elmatmult_genericPfS_S__param_1,
	.param .u64 .ptr .align 1 _Z17elmatmult_genericPfS_S__param_2
)
{
	.local .align 16 .b8 	__local_depot0[16];
	.reg .b64 	%SP;
	.reg .b64 	%SPL;
	.reg .b32 	%r<8>;
	.reg .b32 	%f<6>;
	.reg .b64 	%rd<17>;
	.reg .b64 	%fd<3>;

	mov.u64 	%SPL, __local_depot0;
	cvta.local.u64 	%SP, %SPL;
	ld.param.u64 	%rd1, [_Z17elmatmult_genericPfS_S__param_0];
	ld.param.u64 	%rd2, [_Z17elmatmult_genericPfS_S__param_1];
	ld.param.u64 	%rd3, [_Z17elmatmult_genericPfS_S__param_2];
	cvta.to.global.u64 	%rd4, %rd3;
	cvta.to.global.u64 	%rd5, %rd2;
	cvta.to.global.u64 	%rd6, %rd1;
	add.u64 	%rd7, %SP, 0;
	add.u64 	%rd8, %SPL, 0;
	mov.u32 	%r1, %tid.x;
	mov.u32 	%r2, %tid.y;
	mov.u32 	%r3, %tid.z;
	st.local.v2.u32 	[%rd8], {%r1, %r2};
	st.local.u32 	[%rd8+8], %r3;
	mov.u64 	%rd9, $str;
	cvta.global.u64 	%rd10, %rd9;
	{ // callseq 0, 0
	.param .b64 param0;
	st.param.b64 	[param0], %rd10;
	.param .b64 param1;
	st.param.b64 	[param1], %rd7;
	.param .b32 retval0;
	call.uni (retval0), 
	vprintf, 
	(
	param0, 
	param1
	);
	ld.param.b32 	%r4, [retval0];
	} // callseq 0
	mul.wide.u32 	%rd11, %r1, 4;
	add.s64 	%rd12, %rd6, %rd11;
	ld.global.f32 	%f1, [%rd12];
	cvt.f64.f32 	%fd1, %f1;
	add.s64 	%rd13, %rd5, %rd11;
	ld.global.f32 	%f2, [%rd13];
	cvt.f64.f32 	%fd2, %f2;
	st.local.v2.f64 	[%rd8], {%fd1, %fd2};
	mov.u64 	%rd14, $str$1;
	cvta.global.u64 	%rd15, %rd14;
	{ // callseq 1, 0
	.param .b64 param0;
	st.param.b64 	[param0], %rd15;
	.param .b64 param1;
	st.param.b64 	[param1], %rd7;
	.param .b32 retval0;
	call.uni (retval0), 
	vprintf, 
	(
	param0, 
	param1
	);
	ld.param.b32 	%r6, [retval0];
	} // callseq 1
	ld.global.f32 	%f3, [%rd12];
	ld.global.f32 	%f4, [%rd13];
	mul.f32 	%f5, %f3, %f4;
	add.s64 	%rd16, %rd4, %rd11;
	st.global.f32 	[%rd16], %f5;
	ret;

}
	// .globl	_Z16elmatdiv_genericPfS_S_
.visible .entry _Z16elmatdiv_genericPfS_S_(
	.param .u64 .ptr .align 1 _Z16elmatdiv_genericPfS_S__param_0,
	.param .u64 .ptr .align 1 _Z16elmatdiv_genericPfS_S__param_1,
	.param .u64 .ptr .align 1 _Z16elmatdiv_genericPfS_S__param_2
)
{
	.local .align 16 .b8 	__local_depot1[16];
	.reg .b64 	%SP;
	.reg .b64 	%SPL;
	.reg .b32 	%r<8>;
	.reg .b32 	%f<6>;
	.reg .b64 	%rd<17>;
	.reg .b64 	%fd<3>;

	mov.u64 	%SPL, __local_depot1;
	cvta.local.u64 	%SP, %SPL;
	ld.param.u64 	%rd1, [_Z16elmatdiv_genericPfS_S__param_0];
	ld.param.u64 	%rd2, [_Z16elmatdiv_genericPfS_S__param_1];
	ld.param.u64 	%rd3, [_Z16elmatdiv_genericPfS_S__param_2];
	cvta.to.global.u64 	%rd4, %rd3;
	cvta.to.global.u64 	%rd5, %rd2;
	cvta.to.global.u64 	%rd6, %rd1;
	add.u64 	%rd7, %SP, 0;
	add.u64 	%rd8, %SPL, 0;
	mov.u32 	%r1, %tid.x;
	mov.u32 	%r2, %tid.y;
	mov.u32 	%r3, %tid.z;
	st.local.v2.u32 	[%rd8], {%r1, %r2};
	st.local.u32 	[%rd8+8], %r3;
	mov.u64 	%rd9, $str$2;
	cvta.global.u64 	%rd10, %rd9;
	{ // callseq 2, 0
	.param .b64 param0;
	st.param.b64 	[param0], %rd10;
	.param .b64 param1;
	st.param.b64 	[param1], %rd7;
	.param .b32 retval0;
	call.uni (retval0), 
	vprintf, 
	(
	param0, 
	param1
	);
	ld.param.b32 	%r4, [retval0];
	} // callseq 2
	mul.wide.u32 	%rd11, %r1, 4;
	add.s64 	%rd12, %rd6, %rd11;
	ld.global.f32 	%f1, [%rd12];
	cvt.f64.f32 	%fd1, %f1;
	add.s64 	%rd13, %rd5, %rd11;
	ld.global.f32 	%f2, [%rd13];
	cvt.f64.f32 	%fd2, %f2;
	st.local.v2.f64 	[%rd8], {%fd1, %fd2};
	mov.u64 	%rd14, $str$3;
	cvta.global.u64 	%rd15, %rd14;
	{ // callseq 3, 0
	.param .b64 param0;
	st.param.b64 	[param0], %rd15;
	.param .b64 param1;
	st.param.b64 	[param1], %rd7;
	.param .b32 retval0;
	call.uni (retval0), 
	vprintf, 
	(
	param0, 
	param1
	);
	ld.param.b32 	%r6, [retval0];
	} // callseq 3
	ld.global.f32 	%f3, [%rd12];
	ld.global.f32 	%f4, [%rd13];
	div.rn.f32 	%f5, %f3, %f4;
	add.s64 	%rd16, %rd4, %rd11;
	st.global.f32 	[%rd16], %f5;
	ret;

}


// ===== COMPILED SASS (sm_100) =====

	.target	sm_100

	.elftype	@"ET_EXEC"


//--------------------- .note.nv.tkinfo           --------------------------
	.section	.note.nv.tkinfo,"",@"SHT_NOTE"
	.sectionflags	@"SHF_NOTE_NV_TKINFO"
	.tkinfo
        /*0018*/ 	.word	0x00000002
        /*0030*/ 	.string	""
        /*0030*/ 	.string	"ptxas"
        /*0030*/ 	.string	"Cuda compilation tools, release 13.0, V13.0.88"
        /*0030*/ 	.string	"Build cuda_13.0.r13.0/compiler.36424714_0"
        /*0030*/ 	.string	"-arch sm_100 -m 64 "



//--------------------- .note.nv.cuinfo           --------------------------
	.section	.note.nv.cuinfo,"",@"SHT_NOTE"
	.sectionflags	@"SHF_NOTE_NV_CUINFO"
        /*0018*/ 	.short	0x0002
        /*001a*/ 	.short	0x0064
        /*001c*/ 	.short	0x0082
	.zero		2


//--------------------- .nv.info                  --------------------------
	.section	.nv.info,"",@"SHT_CUDA_INFO"
	.align	4


	//----- nvinfo : EIATTR_REGCOUNT
	.align		4
        /*0000*/ 	.byte	0x04, 0x2f
        /*0002*/ 	.short	(.L_5 - .L_4)
	.align		4
.L_4:
        /*0004*/ 	.word	index@(_Z17elmatmult_genericPfS_S_)
        /*0008*/ 	.word	0x0000001c


	//----- nvinfo : EIATTR_FRAME_SIZE
	.align		4
.L_5:
        /*000c*/ 	.byte	0x04, 0x11
        /*000e*/ 	.short	(.L_7 - .L_6)
	.align		4
.L_6:
        /*0010*/ 	.word	index@(_Z17elmatmult_genericPfS_S_)
        /*0014*/ 	.word	0x00000010


	//----- nvinfo : EIATTR_REGCOUNT
	.align		4
.L_7:
        /*0018*/ 	.byte	0x04, 0x2f
        /*001a*/ 	.short	(.L_9 - .L_8)
	.align		4
.L_8:
        /*001c*/ 	.word	index@(_Z16elmatdiv_genericPfS_S_)
        /*0020*/ 	.word	0x0000001c


	//----- nvinfo : EIATTR_FRAME_SIZE
	.align		4
.L_9:
        /*0024*/ 	.byte	0x04, 0x11
        /*0026*/ 	.short	(.L_11 - .L_10)
	.align		4
.L_10:
        /*0028*/ 	.word	index@($__internal_0_$__cuda_sm3x_div_rn_noftz_f32_slowpath)
        /*002c*/ 	.word	0x00000010


	//----- nvinfo : EIATTR_FRAME_SIZE
	.align		4
.L_11:
        /*0030*/ 	.byte	0x04, 0x11
        /*0032*/ 	.short	(.L_13 - .L_12)
	.align		4
.L_12:
        /*0034*/ 	.word	index@(_Z16elmatdiv_genericPfS_S_)
        /*0038*/ 	.word	0x00000010


	//----- nvinfo : EIATTR_MIN_STACK_SIZE
	.align		4
.L_13:
        /*003c*/ 	.byte	0x04, 0x12
        /*003e*/ 	.short	(.L_15 - .L_14)
	.align		4
.L_14:
        /*0040*/ 	.word	index@(_Z16elmatdiv_genericPfS_S_)
        /*0044*/ 	.word	0x00000010


	//----- nvinfo : EIATTR_MIN_STACK_SIZE
	.align		4
.L_15:
        /*0048*/ 	.byte	0x04, 0x12
        /*004a*/ 	.short	(.L_17 - .L_16)
	.align		4
.L_16:
        /*004c*/ 	.word	index@(_Z17elmatmult_genericPfS_S_)
        /*0050*/ 	.word	0x00000010
.L_17:


//--------------------- .nv.compat                --------------------------
	.section	.nv.compat,"",@"SHT_CUDA_COMPAT_INFO"
	.align	4
        /*0000*/ 	.byte	0x02, 0x09, 0x00, 0x00, 0x02, 0x02, 0x01, 0x00, 0x02, 0x05, 0x05, 0x00, 0x03, 0x07, 0x01, 0x01
        /*0010*/ 	.byte	0x02, 0x03, 0x00, 0x00, 0x02, 0x06, 0x01, 0x00, 0x04, 0x0b, 0x08, 0x00, 0x01, 0x00, 0x00, 0x00
        /*0020*/ 	.byte	0x00, 0x00, 0x00, 0x00


//--------------------- .nv.info._Z16elmatdiv_genericPfS_S_ --------------------------
	.section	.nv.info._Z16elmatdiv_genericPfS_S_,"",@"SHT_CUDA_INFO"
	.sectionflags	@""
	.align	4


	//----- nvinfo : EIATTR_CUDA_API_VERSION
	.align		4
        /*0000*/ 	.byte	0x04, 0x37
        /*0002*/ 	.short	(.L_19 - .L_18)
.L_18:
        /*0004*/ 	.word	0x00000082


	//----- nvinfo : EIATTR_KPARAM_INFO
	.align		4
.L_19:
        /*0008*/ 	.byte	0x04, 0x17
        /*000a*/ 	.short	(.L_21 - .L_20)
.L_20:
        /*000c*/ 	.word	0x00000000
        /*0010*/ 	.short	0x0002
        /*0012*/ 	.short	0x0010
        /*0014*/ 	.byte	0x00, 0xf5, 0x21, 0x00


	//----- nvinfo : EIATTR_KPARAM_INFO
	.align		4
.L_21:
        /*0018*/ 	.byte	0x04, 0x17
        /*001a*/ 	.short	(.L_23 - .L_22)
.L_22:
        /*001c*/ 	.word	0x00000000
        /*0020*/ 	.short	0x0001
        /*0022*/ 	.short	0x0008
        /*0024*/ 	.byte	0x00, 0xf5, 0x21, 0x00


	//----- nvinfo : EIATTR_KPARAM_INFO
	.align		4
.L_23:
        /*0028*/ 	.byte	0x04, 0x17
        /*002a*/ 	.short	(.L_25 - .L_24)
.L_24:
        /*002c*/ 	.word	0x00000000
        /*0030*/ 	.short	0x0000
        /*0032*/ 	.short	0x0000
        /*0034*/ 	.byte	0x00, 0xf5, 0x21, 0x00


	//----- nvinfo : EIATTR_SPARSE_MMA_MASK
	.align		4
.L_25:
        /*0038*/ 	.byte	0x03, 0x50
        /*003a*/ 	.short	0x0000


	//----- nvinfo : EIATTR_MAXREG_COUNT
	.align		4
        /*003c*/ 	.byte	0x03, 0x1b
        /*003e*/ 	.short	0x00ff


	//----- nvinfo : EIATTR_EXTERNS
	.align		4
        /*0040*/ 	.byte	0x04, 0x0f
        /*0042*/ 	.short	(.L_27 - .L_26)


	//   ....[0]....
	.align		4
.L_26:
        /*0044*/ 	.word	index@(vprintf)


	//----- nvinfo : EIATTR_MERCURY_ISA_VERSION
	.align		4
.L_27:
        /*0048*/ 	.byte	0x03, 0x5f
        /*004a*/ 	.short	0x0101


	//----- nvinfo : EIATTR_VRC_CTA_INIT_COUNT
	.align		4
        /*004c*/ 	.byte	0x02, 0x4a
	.zero		1
	.zero		1


	//----- nvinfo : EIATTR_SYSCALL_OFFSETS
	.align		4
        /*0050*/ 	.byte	0x04, 0x46
        /*0052*/ 	.short	(.L_29 - .L_28)


	//   ....[0]....
.L_28:
        /*0054*/ 	.word	0x00000140


	//   ....[1]....
        /*0058*/ 	.word	0x00000250


	//----- nvinfo : EIATTR_EXIT_INSTR_OFFSETS
	.align		4
.L_29:
        /*005c*/ 	.byte	0x04, 0x1c
        /*005e*/ 	.short	(.L_31 - .L_30)


	//   ....[0]....
.L_30:
        /*0060*/ 	.word	0x00000380


	//----- nvinfo : EIATTR_CRS_STACK_SIZE
	.align		4
.L_31:
        /*0064*/ 	.byte	0x04, 0x1e
        /*0066*/ 	.short	(.L_33 - .L_32)
.L_32:
        /*0068*/ 	.word	0x00000000


	//----- nvinfo : EIATTR_CBANK_PARAM_SIZE
	.align		4
.L_33:
        /*006c*/ 	.byte	0x03, 0x19
        /*006e*/ 	.short	0x0018


	//----- nvinfo : EIATTR_PARAM_CBANK
	.align		4
        /*0070*/ 	.byte	0x04, 0x0a
        /*0072*/ 	.short	(.L_35 - .L_34)
	.align		4
.L_34:
        /*0074*/ 	.word	index@(.nv.constant0._Z16elmatdiv_genericPfS_S_)
        /*0078*/ 	.short	0x0380
        /*007a*/ 	.short	0x0018


	//----- nvinfo : EIATTR_SW_WAR
	.align		4
.L_35:
        /*007c*/ 	.byte	0x04, 0x36
        /*007e*/ 	.short	(.L_37 - .L_36)
.L_36:
        /*0080*/ 	.word	0x00000008
.L_37:


//--------------------- .nv.info._Z17elmatmult_genericPfS_S_ --------------------------
	.section	.nv.info._Z17elmatmult_genericPfS_S_,"",@"SHT_CUDA_INFO"
	.sectionflags	@""
	.align	4


	//----- nvinfo : EIATTR_CUDA_API_VERSION
	.align		4
        /*0000*/ 	.byte	0x04, 0x37
        /*0002*/ 	.short	(.L_39 - .L_38)
.L_38:
        /*0004*/ 	.word	0x00000082


	//----- nvinfo : EIATTR_KPARAM_INFO
	.align		4
.L_39:
        /*0008*/ 	.byte	0x04, 0x17
        /*000a*/ 	.short	(.L_41 - .L_40)
.L_40:
        /*000c*/ 	.word	0x00000000
        /*0010*/ 	.short	0x0002
        /*0012*/ 	.short	0x0010
        /*0014*/ 	.byte	0x00, 0xf5, 0x21, 0x00


	//----- nvinfo : EIATTR_KPARAM_INFO
	.align		4
.L_41:
        /*0018*/ 	.byte	0x04, 0x17
        /*001a*/ 	.short	(.L_43 - .L_42)
.L_42:
        /*001c*/ 	.word	0x00000000
        /*0020*/ 	.short	0x0001
        /*0022*/ 	.short	0x0008
        /*0024*/ 	.byte	0x00, 0xf5, 0x21, 0x00


	//----- nvinfo : EIATTR_KPARAM_INFO
	.align		4
.L_43:
        /*0028*/ 	.byte	0x04, 0x17
        /*002a*/ 	.short	(.L_45 - .L_44)
.L_44:
        /*002c*/ 	.word	0x00000000
        /*0030*/ 	.short	0x0000
        /*0032*/ 	.short	0x0000
        /*0034*/ 	.byte	0x00, 0xf5, 0x21, 0x00


	//----- nvinfo : EIATTR_SPARSE_MMA_MASK
	.align		4
.L_45:
        /*0038*/ 	.byte	0x03, 0x50
        /*003a*/ 	.short	0x0000


	//----- nvinfo : EIATTR_MAXREG_COUNT
	.align		4
        /*003c*/ 	.byte	0x03, 0x1b
        /*003e*/ 	.short	0x00ff


	//----- nvinfo : EIATTR_EXTERNS
	.align		4
        /*0040*/ 	.byte	0x04, 0x0f
        /*0042*/ 	.short	(.L_47 - .L_46)


	//   ....[0]....
	.align		4
.L_46:
        /*0044*/ 	.word	index@(vprintf)


	//----- nvinfo : EIATTR_MERCURY_ISA_VERSION
	.align		4
.L_47:
        /*0048*/ 	.byte	0x03, 0x5f
        /*004a*/ 	.short	0x0101


	//----- nvinfo : EIATTR_VRC_CTA_INIT_COUNT
	.align		4
        /*004c*/ 	.byte	0x02, 0x4a
	.zero		1
	.zero		1


	//----- nvinfo : EIATTR_SYSCALL_OFFSETS
	.align		4
        /*0050*/ 	.byte	0x04, 0x46
        /*0052*/ 	.short	(.L_49 - .L_48)


	//   ....[0]....
.L_48:
        /*0054*/ 	.word	0x00000140


	//   ....[1]....
        /*0058*/ 	.word	0x00000250


	//----- nvinfo : EIATTR_EXIT_INSTR_OFFSETS
	.align		4
.L_49:
        /*005c*/ 	.byte	0x04, 0x1c
        /*005e*/ 	.short	(.L_51 - .L_50)


	//   ....[0]....
.L_50:
        /*0060*/ 	.word	0x000002c0


	//----- nvinfo : EIATTR_CBANK_PARAM_SIZE
	.align		4
.L_51:
        /*0064*/ 	.byte	0x03, 0x19
        /*0066*/ 	.short	0x0018


	//----- nvinfo : EIATTR_PARAM_CBANK
	.align		4
        /*0068*/ 	.byte	0x04, 0x0a
        /*006a*/ 	.short	(.L_53 - .L_52)
	.align		4
.L_52:
        /*006c*/ 	.word	index@(.nv.constant0._Z17elmatmult_genericPfS_S_)
        /*0070*/ 	.short	0x0380
        /*0072*/ 	.short	0x0018


	//----- nvinfo : EIATTR_SW_WAR
	.align		4
.L_53:
        /*0074*/ 	.byte	0x04, 0x36
        /*0076*/ 	.short	(.L_55 - .L_54)
.L_54:
        /*0078*/ 	.word	0x00000008
.L_55:


//--------------------- .nv.callgraph             --------------------------
	.section	.nv.callgraph,"",@"SHT_CUDA_CALLGRAPH"
	.align	4
	.sectionentsize	8
	.align		4
        /*0000*/ 	.word	0x00000000
	.align		4
        /*0004*/ 	.word	0xffffffff
	.align		4
        /*0008*/ 	.word	index@(_Z16elmatdiv_genericPfS_S_)
	.align		4
        /*000c*/ 	.word	index@(vprintf)
	.align		4
        /*0010*/ 	.word	index@(_Z17elmatmult_genericPfS_S_)
	.align		4
        /*0014*/ 	.word	index@(vprintf)
	.align		4
        /*0018*/ 	.word	0x00000000
	.align		4
        /*001c*/ 	.word	0xfffffffe
	.align		4
        /*0020*/ 	.word	0x00000000
	.align		4
        /*0024*/ 	.word	0xfffffffd
	.align		4
        /*0028*/ 	.word	0x00000000
	.align		4
        /*002c*/ 	.word	0xfffffffc


//--------------------- .nv.constant4             --------------------------
	.section	.nv.constant4,"a",@progbits
	.align	8
	.align		8
.nv.constant4:
        /*0000*/ 	.dword	vprintf
	.align		8
        /*0008*/ 	.dword	$str
	.align		8
        /*0010*/ 	.dword	$str$1
	.align		8
        /*0018*/ 	.dword	$str$2
	.align		8
        /*0020*/ 	.dword	$str$3


//--------------------- .text._Z16elmatdiv_genericPfS_S_ --------------------------
	.section	.text._Z16elmatdiv_genericPfS_S_,"ax",@progbits
	.align	128
        .global         _Z16elmatdiv_genericPfS_S_
        .type           _Z16elmatdiv_genericPfS_S_,@function
        .size           _Z16elmatdiv_genericPfS_S_,(.L_x_19 - _Z16elmatdiv_genericPfS_S_)
        .other          _Z16elmatdiv_genericPfS_S_,@"STO_CUDA_ENTRY STV_DEFAULT"
_Z16elmatdiv_genericPfS_S_:
.text._Z16elmatdiv_genericPfS_S_:
[----:B------:R-:W0:Y:S01]  /*0000*/  LDC R1, c[0x0][0x37c] ;  /* 0x0000df00ff017b82 */ /* 0x000e220000000800 */
[----:B------:R-:W1:Y:S01]  /*0010*/  S2R R0, SR_TID.Z ;  /* 0x0000000000007919 */ /* 0x000e620000002300 */
[----:B------:R-:W2:Y:S01]  /*0020*/  LDCU UR4, c[0x0][0x2f8] ;  /* 0x00005f00ff0477ac */ /* 0x000ea20008000800 */
[----:B0-----:R-:W-:Y:S01]  /*0030*/  VIADD R1, R1, 0xfffffff0 ;  /* 0xfffffff001017836 */ /* 0x001fe20000000000 */
[----:B------:R-:W-:Y:S01]  /*0040*/  MOV R22, 0x0 ;  /* 0x0000000000167802 */ /* 0x000fe20000000f00 */
[----:B------:R-:W0:Y:S01]  /*0050*/  S2R R2, SR_TID.X ;  /* 0x0000000000027919 */ /* 0x000e220000002100 */
[----:B------:R-:W3:Y:S02]  /*0060*/  LDCU UR5, c[0x0][0x2fc] ;  /* 0x00005f80ff0577ac */ /* 0x000ee40008000800 */
[----:B------:R4:W4:Y:S01]  /*0070*/  LDC.64 R8, c[0x4][R22] ;  /* 0x0100000016087b82 */ /* 0x0009220000000a00 */
[----:B------:R-:W0:Y:S01]  /*0080*/  S2R R3, SR_TID.Y ;  /* 0x0000000000037919 */ /* 0x000e220000002200 */
[----:B------:R-:W5:Y:S01]  /*0090*/  LDCU.64 UR6, c[0x4][0x18] ;  /* 0x01000300ff0677ac */ /* 0x000f620008000a00 */
[----:B------:R-:W0:Y:S01]  /*00a0*/  LDCU.64 UR36, c[0x0][0x358] ;  /* 0x00006b00ff2477ac */ /* 0x000e220008000a00 */
[----:B--2---:R-:W-:-:S05]  /*00b0*/  IADD3 R19, P0, PT, R1, UR4, RZ ;  /* 0x0000000401137c10 */ /* 0x004fca000ff1e0ff */
[----:B---3--:R-:W-:Y:S02]  /*00c0*/  IMAD.X R18, RZ, RZ, UR5, P0 ;  /* 0x00000005ff127e24 */ /* 0x008fe400080e06ff */
[----:B------:R-:W-:Y:S02]  /*00d0*/  IMAD.MOV.U32 R6, RZ, RZ, R19 ;  /* 0x000000ffff067224 */ /* 0x000fe400078e0013 */
[----:B-----5:R-:W-:Y:S02]  /*00e0*/  IMAD.U32 R4, RZ, RZ, UR6 ;  /* 0x00000006ff047e24 */ /* 0x020fe4000f8e00ff */
[----:B------:R-:W-:Y:S01]  /*00f0*/  IMAD.U32 R5, RZ, RZ, UR7 ;  /* 0x00000007ff057e24 */ /* 0x000fe2000f8e00ff */
[----:B-1----:R1:W-:Y:S01]  /*0100*/  STL [R1+0x8], R0 ;  /* 0x0000080001007387 */ /* 0x0023e20000100800 */
[----:B------:R-:W-:-:S03]  /*0110*/  IMAD.MOV.U32 R7, RZ, RZ, R18 ;  /* 0x000000ffff077224 */ /* 0x000fc600078e0012 */
[----:B0-----:R1:W-:Y:S04]  /*0120*/  STL.64 [R1], R2 ;  /* 0x0000000201007387 */ /* 0x0013e80000100a00 */
[----:B------:R-:W-:-:S07]  /*0130*/  LEPC R20, `(.L_x_0) ;  /* 0x000000001014794e */ /* 0x000fce0000000000 */
[----:B-1--4-:R-:W-:Y:S05]  /*0140*/  CALL.ABS.NOINC R8 ;  /* 0x0000000008007343 */ /* 0x012fea0003c00000 */
.L_x_0:
[----:B------:R-:W0:Y:S01]  /*0150*/  LDC.64 R24, c[0x0][0x380] ;  /* 0x0000e000ff187b82 */ /* 0x000e220000000a00 */
[----:B------:R-:W1:Y:S07]  /*0160*/  LDCU.64 UR4, c[0x4][0x20] ;  /* 0x01000400ff0477ac */ /* 0x000e6e0008000a00 */
[----:B------:R-:W2:Y:S01]  /*0170*/  LDC.64 R16, c[0x0][0x388] ;  /* 0x0000e200ff107b82 */ /* 0x000ea20000000a00 */
[----:B0-----:R-:W-:-:S05]  /*0180*/  IMAD.WIDE.U32 R24, R2, 0x4, R24 ;  /* 0x0000000402187825 */ /* 0x001fca00078e0018 */
[----:B------:R-:W3:Y:S01]  /*0190*/  LDG.E R8, desc[UR36][R24.64] ;  /* 0x0000002418087981 */ /* 0x000ee2000c1e1900 */
[----:B--2---:R-:W-:-:S05]  /*01a0*/  IMAD.WIDE.U32 R16, R2, 0x4, R16 ;  /* 0x0000000402107825 */ /* 0x004fca00078e0010 */
[----:B------:R-:W2:Y:S01]  /*01b0*/  LDG.E R10, desc[UR36][R16.64] ;  /* 0x00000024100a7981 */ /* 0x000ea2000c1e1900 */
[----:B------:R-:W0:Y:S01]  /*01c0*/  LDC.64 R22, c[0x4][R22] ;  /* 0x0100000016167b82 */ /* 0x000e220000000a00 */
[----:B-1----:R-:W-:Y:S02]  /*01d0*/  IMAD.U32 R4, RZ, RZ, UR4 ;  /* 0x00000004ff047e24 */ /* 0x002fe4000f8e00ff */
[----:B------:R-:W-:Y:S02]  /*01e0*/  IMAD.U32 R5, RZ, RZ, UR5 ;  /* 0x00000005ff057e24 */ /* 0x000fe4000f8e00ff */
[----:B------:R-:W-:Y:S02]  /*01f0*/  IMAD.MOV.U32 R6, RZ, RZ, R19 ;  /* 0x000000ffff067224 */ /* 0x000fe400078e0013 */
[----:B------:R-:W-:Y:S01]  /*0200*/  IMAD.MOV.U32 R7, RZ, RZ, R18 ;  /* 0x000000ffff077224 */ /* 0x000fe200078e0012 */
[----:B---3--:R-:W-:Y:S08]  /*0210*/  F2F.F64.F32 R8, R8 ;  /* 0x0000000800087310 */ /* 0x008ff00000201800 */
[----:B--2---:R-:W1:Y:S02]  /*0220*/  F2F.F64.F32 R10, R10 ;  /* 0x0000000a000a7310 */ /* 0x004e640000201800 */
[----:B01----:R1:W-:Y:S02]  /*0230*/  STL.128 [R1], R8 ;  /* 0x0000000801007387 */ /* 0x0033e40000100c00 */
[----:B------:R-:W-:-:S07]  /*0240*/  LEPC R20, `(.L_x_1) ;  /* 0x000000001014794e */ /* 0x000fce0000000000 */
[----:B-1----:R-:W-:Y:S05]  /*0250*/  CALL.ABS.NOINC R22 ;  /* 0x0000000016007343 */ /* 0x002fea0003c00000 */
.L_x_1:
[----:B------:R-:W2:Y:S04]  /*0260*/  LDG.E R3, desc[UR36][R16.64] ;  /* 0x0000002410037981 */ /* 0x000ea8000c1e1900 */
[----:B------:R-:W3:Y:S01]  /*0270*/  LDG.E R24, desc[UR36][R24.64] ;  /* 0x0000002418187981 */ /* 0x000ee2000c1e1900 */
[----:B------:R-:W-:Y:S01]  /*0280*/  BSSY.RECONVERGENT B0, `(.L_x_2) ;  /* 0x000000c000007945 */ /* 0x000fe20003800200 */
[----:B--2---:R-:W0:Y:S08]  /*0290*/  MUFU.RCP R0, R3 ;  /* 0x0000000300007308 */ /* 0x004e300000001000 */
[----:B---3--:R-:W1:Y:S01]  /*02a0*/  FCHK P0, R24, R3 ;  /* 0x0000000318007302 */ /* 0x008e620000000000 */
[----:B0-----:R-:W-:-:S04]  /*02b0*/  FFMA R5, -R3, R0, 1 ;  /* 0x3f80000003057423 */ /* 0x001fc80000000100 */
[----:B------:R-:W-:-:S04]  /*02c0*/  FFMA R5, R0, R5, R0 ;  /* 0x0000000500057223 */ /* 0x000fc80000000000 */
[----:B------:R-:W-:-:S04]  /*02d0*/  FFMA R0, R24, R5, RZ ;  /* 0x0000000518007223 */ /* 0x000fc800000000ff */
[----:B------:R-:W-:-:S04]  /*02e0*/  FFMA R4, -R3, R0, R24 ;  /* 0x0000000003047223 */ /* 0x000fc80000000118 */
[----:B------:R-:W-:Y:S01]  /*02f0*/  FFMA R7, R5, R4, R0 ;  /* 0x0000000405077223 */ /* 0x000fe20000000000 */
[----:B-1----:R-:W-:Y:S06]  /*0300*/  @!P0 BRA `(.L_x_3) ;  /* 0x00000000000c8947 */ /* 0x002fec0003800000 */
[----:B------:R-:W-:-:S07]  /*0310*/  MOV R4, 0x330 ;  /* 0x0000033000047802 */ /* 0x000fce0000000f00 */
[----:B------:R-:W-:Y:S05]  /*0320*/  CALL.REL.NOINC `($__internal_0_$__cuda_sm3x_div_rn_noftz_f32_slowpath) ;  /* 0x0000000000187944 */ /* 0x000fea0003c00000 */
[----:B------:R-:W-:-:S07]  /*0330*/  IMAD.MOV.U32 R7, RZ, RZ, R0 ;  /* 0x000000ffff077224 */ /* 0x000fce00078e0000 */
.L_x_3:
[----:B------:R-:W-:Y:S05]  /*0340*/  BSYNC.RECONVERGENT B0 ;  /* 0x0000000000007941 */ /* 0x000fea0003800200 */
.L_x_2:
[----:B------:R-:W0:Y:S02]  /*0350*/  LDC.64 R4, c[0x0][0x390] ;  /* 0x0000e400ff047b82 */ /* 0x000e240000000a00 */
[----:B0-----:R-:W-:-:S05]  /*0360*/  IMAD.WIDE.U32 R2, R2, 0x4, R4 ;  /* 0x0000000402027825 */ /* 0x001fca00078e0004 */
[----:B------:R-:W-:Y:S01]  /*0370*/  STG.E desc[UR36][R2.64], R7 ;  /* 0x0000000702007986 */ /* 0x000fe2000c101924 */
[----:B------:R-:W-:Y:S05]  /*0380*/  EXIT ;  /* 0x000000000000794d */ /* 0x000fea0003800000 */
        .weak           $__internal_0_$__cuda_sm3x_div_rn_noftz_f32_slowpath
        .type           $__internal_0_$__cuda_sm3x_div_rn_noftz_f32_slowpath,@function
        .size           $__internal_0_$__cuda_sm3x_div_rn_noftz_f32_slowpath,(.L_x_19 - $__internal_0_$__cuda_sm3x_div_rn_noftz_f32_slowpath)
$__internal_0_$__cuda_sm3x_div_rn_noftz_f32_slowpath:
[--C-:B------:R-:W-:Y:S01]  /*0390*/  SHF.R.U32.HI R5, RZ, 0x17, R3.reuse ;  /* 0x00000017ff057819 */ /* 0x100fe20000011603 */
[----:B------:R-:W-:Y:S01]  /*03a0*/  BSSY.RECONVERGENT B1, `(.L_x_4) ;  /* 0x0000064000017945 */ /* 0x000fe20003800200 */
[--C-:B------:R-:W-:Y:S01]  /*03b0*/  SHF.R.U32.HI R0, RZ, 0x17, R24.reuse ;  /* 0x00000017ff007819 */ /* 0x100fe20000011618 */
[----:B------:R-:W-:Y:S01]  /*03c0*/  IMAD.MOV.U32 R6, RZ, RZ, R24 ;  /* 0x000000ffff067224 */ /* 0x000fe200078e0018 */
[----:B------:R-:W-:Y:S01]  /*03d0*/  LOP3.LUT R5, R5, 0xff, RZ, 0xc0, !PT ;  /* 0x000000ff05057812 */ /* 0x000fe200078ec0ff */
[----:B------:R-:W-:Y:S01]  /*03e0*/  IMAD.MOV.U32 R7, RZ, RZ, R3 ;  /* 0x000000ffff077224 */ /* 0x000fe200078e0003 */
[----:B------:R-:W-:-:S03]  /*03f0*/  LOP3.LUT R0, R0, 0xff, RZ, 0xc0, !PT ;  /* 0x000000ff00007812 */ /* 0x000fc600078ec0ff */
[----:B------:R-:W-:Y:S02]  /*0400*/  VIADD R10, R5, 0xffffffff ;  /* 0xffffffff050a7836 */ /* 0x000fe40000000000 */
[----:B------:R-:W-:-:S03]  /*0410*/  VIADD R9, R0, 0xffffffff ;  /* 0xffffffff00097836 */ /* 0x000fc60000000000 */
[----:B------:R-:W-:-:S04]  /*0420*/  ISETP.GT.U32.AND P0, PT, R10, 0xfd, PT ;  /* 0x000000fd0a00780c */ /* 0x000fc80003f04070 */
[----:B------:R-:W-:-:S13]  /*0430*/  ISETP.GT.U32.OR P0, PT, R9, 0xfd, P0 ;  /* 0x000000fd0900780c */ /* 0x000fda0000704470 */
[----:B------:R-:W-:Y:S01]  /*0440*/  @!P0 IMAD.MOV.U32 R8, RZ, RZ, RZ ;  /* 0x000000ffff088224 */ /* 0x000fe200078e00ff */
[----:B------:R-:W-:Y:S06]  /*0450*/  @!P0 BRA `(.L_x_5) ;  /* 0x00000000005c8947 */ /* 0x000fec0003800000 */
[----:B------:R-:W-:Y:S02]  /*0460*/  FSETP.GTU.FTZ.AND P0, PT, |R24|, +INF , PT ;  /* 0x7f8000001800780b */ /* 0x000fe40003f1c200 */
[----:B------:R-:W-:-:S04]  /*0470*/  FSETP.GTU.FTZ.AND P1, PT, |R3|, +INF , PT ;  /* 0x7f8000000300780b */ /* 0x000fc80003f3c200 */
[----:B------:R-:W-:-:S13]  /*0480*/  PLOP3.LUT P0, PT, P0, P1, PT, 0xf8, 0x8f ;  /* 0x00000000008f781c */ /* 0x000fda0000703f70 */
[----:B------:R-:W-:Y:S05]  /*0490*/  @P0 BRA `(.L_x_6) ;  /* 0x00000004004c0947 */ /* 0x000fea0003800000 */
[----:B------:R-:W-:-:S13]  /*04a0*/  LOP3.LUT P0, RZ, R7, 0x7fffffff, R6, 0xc8, !PT ;  /* 0x7fffffff07ff7812 */ /* 0x000fda000780c806 */
[----:B------:R-:W-:Y:S05]  /*04b0*/  @!P0 BRA `(.L_x_7) ;  /* 0x00000004003c8947 */ /* 0x000fea0003800000 */
[C---:B------:R-:W-:Y:S02]  /*04c0*/  FSETP.NEU.FTZ.AND P2, PT, |R24|.reuse, +INF , PT ;  /* 0x7f8000001800780b */ /* 0x040fe40003f5d200 */
[----:B------:R-:W-:Y:S02]  /*04d0*/  FSETP.NEU.FTZ.AND P1, PT, |R3|, +INF , PT ;  /* 0x7f8000000300780b */ /* 0x000fe40003f3d200 */
[----:B------:R-:W-:-:S11]  /*04e0*/  FSETP.NEU.FTZ.AND P0, PT, |R24|, +INF , PT ;  /* 0x7f8000001800780b */ /* 0x000fd60003f1d200 */
[----:B------:R-:W-:Y:S05]  /*04f0*/  @!P1 BRA !P2, `(.L_x_7) ;  /* 0x00000004002c9947 */ /* 0x000fea0005000000 */
[----:B------:R-:W-:-:S04]  /*0500*/  LOP3.LUT P2, RZ, R6, 0x7fffffff, RZ, 0xc0, !PT ;  /* 0x7fffffff06ff7812 */ /* 0x000fc8000784c0ff */
[----:B------:R-:W-:-:S13]  /*0510*/  PLOP3.LUT P1, PT, P1, P2, PT, 0x2f, 0xf2 ;  /* 0x0000000000f2781c */ /* 0x000fda0000f24577 */
[----:B------:R-:W-:Y:S05]  /*0520*/  @P1 BRA `(.L_x_8) ;  /* 0x0000000400181947 */ /* 0x000fea0003800000 */
[----:B------:R-:W-:-:S04]  /*0530*/  LOP3.LUT P1, RZ, R7, 0x7fffffff, RZ, 0xc0, !PT ;  /* 0x7fffffff07ff7812 */ /* 0x000fc8000782c0ff */
[----:B------:R-:W-:-:S13]  /*0540*/  PLOP3.LUT P0, PT, P0, P1, PT, 0x2f, 0xf2 ;  /* 0x0000000000f2781c */ /* 0x000fda0000702577 */
[----:B------:R-:W-:Y:S05]  /*0550*/  @P0 BRA `(.L_x_9) ;  /* 0x0000000400000947 */ /* 0x000fea0003800000 */
[----:B------:R-:W-:Y:S02]  /*0560*/  ISETP.GE.AND P0, PT, R9, RZ, PT ;  /* 0x000000ff0900720c */ /* 0x000fe40003f06270 */
[----:B------:R-:W-:-:S11]  /*0570*/  ISETP.GE.AND P1, PT, R10, RZ, PT ;  /* 0x000000ff0a00720c */ /* 0x000fd60003f26270 */
[----:B------:R-:W-:Y:S02]  /*0580*/  @P0 IMAD.MOV.U32 R8, RZ, RZ, RZ ;  /* 0x000000ffff080224 */ /* 0x000fe400078e00ff */
[----:B------:R-:W-:Y:S01]  /*0590*/  @!P0 FFMA R6, R24, 1.84467440737095516160e+19, RZ ;  /* 0x5f80000018068823 */ /* 0x000fe200000000ff */
[----:B------:R-:W-:Y:S02]  /*05a0*/  @!P0 IMAD.MOV.U32 R8, RZ, RZ, -0x40 ;  /* 0xffffffc0ff088424 */ /* 0x000fe400078e00ff */
[----:B------:R-:W-:Y:S02]  /*05b0*/  @!P1 FFMA R7, R3, 1.84467440737095516160e+19, RZ ;  /* 0x5f80000003079823 */ /* 0x000fe400000000ff */
[----:B------:R-:W-:-:S07]  /*05c0*/  @!P1 VIADD R8, R8, 0x40 ;  /* 0x0000004008089836 */ /* 0x000fce0000000000 */
.L_x_5:
[----:B------:R-:W-:Y:S01]  /*05d0*/  LEA R10, R5, 0xc0800000, 0x17 ;  /* 0xc0800000050a7811 */ /* 0x000fe200078eb8ff */
[----:B------:R-:W-:Y:S01]  /*05e0*/  VIADD R3, R0, 0xffffff81 ;  /* 0xffffff8100037836 */ /* 0x000fe20000000000 */
[----:B------:R-:W-:Y:S03]  /*05f0*/  BSSY.RECONVERGENT B2, `(.L_x_10) ;  /* 0x0000035000027945 */ /* 0x000fe60003800200 */
[----:B------:R-:W-:Y:S01]  /*0600*/  IMAD.IADD R10, R7, 0x1, -R10 ;  /* 0x00000001070a7824 */ /* 0x000fe200078e0a0a */
[C---:B------:R-:W-:Y:S01]  /*0610*/  IADD3 R5, PT, PT, R3.reuse, 0x7f, -R5 ;  /* 0x0000007f03057810 */ /* 0x040fe20007ffe805 */
[----:B------:R-:W-:Y:S02]  /*0620*/  IMAD R0, R3, -0x800000, R6 ;  /* 0xff80000003007824 */ /* 0x000fe400078e0206 */
[----:B------:R-:W0:Y:S01]  /*0630*/  MUFU.RCP R7, R10 ;  /* 0x0000000a00077308 */ /* 0x000e220000001000 */
[----:B------:R-:W-:Y:S01]  /*0640*/  FADD.FTZ R9, -R10, -RZ ;  /* 0x800000ff0a097221 */ /* 0x000fe20000010100 */
[----:B------:R-:W-:-:S03]  /*0650*/  IMAD.IADD R5, R5, 0x1, R8 ;  /* 0x0000000105057824 */ /* 0x000fc600078e0208 */
[----:B0-----:R-:W-:-:S04]  /*0660*/  FFMA R12, R7, R9, 1 ;  /* 0x3f800000070c7423 */ /* 0x001fc80000000009 */
[----:B------:R-:W-:-:S04]  /*0670*/  FFMA R11, R7, R12, R7 ;  /* 0x0000000c070b7223 */ /* 0x000fc80000000007 */
[----:B------:R-:W-:-:S04]  /*0680*/  FFMA R6, R0, R11, RZ ;  /* 0x0000000b00067223 */ /* 0x000fc800000000ff */
[----:B------:R-:W-:-:S04]  /*0690*/  FFMA R7, R9, R6, R0 ;  /* 0x0000000609077223 */ /* 0x000fc80000000000 */
[----:B------:R-:W-:-:S04]  /*06a0*/  FFMA R6, R11, R7, R6 ;  /* 0x000000070b067223 */ /* 0x000fc80000000006 */
[----:B------:R-:W-:-:S04]  /*06b0*/  FFMA R9, R9, R6, R0 ;  /* 0x0000000609097223 */ /* 0x000fc80000000000 */
[----:B------:R-:W-:-:S05]  /*06c0*/  FFMA R0, R11, R9, R6 ;  /* 0x000000090b007223 */ /* 0x000fca0000000006 */
[----:B------:R-:W-:-:S04]  /*06d0*/  SHF.R.U32.HI R3, RZ, 0x17, R0 ;  /* 0x00000017ff037819 */ /* 0x000fc80000011600 */
[----:B------:R-:W-:-:S05]  /*06e0*/  LOP3.LUT R3, R3, 0xff, RZ, 0xc0, !PT ;  /* 0x000000ff03037812 */ /* 0x000fca00078ec0ff */
[----:B------:R-:W-:-:S04]  /*06f0*/  IMAD.IADD R7, R3, 0x1, R5 ;  /* 0x0000000103077824 */ /* 0x000fc800078e0205 */
[----:B------:R-:W-:-:S05]  /*0700*/  VIADD R3, R7, 0xffffffff ;  /* 0xffffffff07037836 */ /* 0x000fca0000000000 */
[----:B------:R-:W-:-:S13]  /*0710*/  ISETP.GE.U32.AND P0, PT, R3, 0xfe, PT ;  /* 0x000000fe0300780c */ /* 0x000fda0003f06070 */
[----:B------:R-:W-:Y:S05]  /*0720*/  @!P0 BRA `(.L_x_11) ;  /* 0x0000000000808947 */ /* 0x000fea0003800000 */
[----:B------:R-:W-:-:S13]  /*0730*/  ISETP.GT.AND P0, PT, R7, 0xfe, PT ;  /* 0x000000fe0700780c */ /* 0x000fda0003f04270 */
[----:B------:R-:W-:Y:S05]  /*0740*/  @P0 BRA `(.L_x_12) ;  /* 0x00000000006c0947 */ /* 0x000fea0003800000 */
[----:B------:R-:W-:-:S13]  /*0750*/  ISETP.GE.AND P0, PT, R7, 0x1, PT ;  /* 0x000000010700780c */ /* 0x000fda0003f06270 */
[----:B------:R-:W-:Y:S05]  /*0760*/  @P0 BRA `(.L_x_13) ;  /* 0x0000000000740947 */ /* 0x000fea0003800000 */
[----:B------:R-:W-:Y:S02]  /*0770*/  ISETP.GE.AND P0, PT, R7, -0x18, PT ;  /* 0xffffffe80700780c */ /* 0x000fe40003f06270 */
[----:B------:R-:W-:-:S11]  /*0780*/  LOP3.LUT R0, R0, 0x80000000, RZ, 0xc0, !PT ;  /* 0x8000000000007812 */ /* 0x000fd600078ec0ff */
[----:B------:R-:W-:Y:S05]  /*0790*/  @!P0 BRA `(.L_x_13) ;  /* 0x0000000000688947 */ /* 0x000fea0003800000 */
[-CC-:B------:R-:W-:Y:S01]  /*07a0*/  FFMA.RZ R3, R11, R9.reuse, R6.reuse ;  /* 0x000000090b037223 */ /* 0x180fe2000000c006 */
[C---:B------:R-:W-:Y:S01]  /*07b0*/  VIADD R8, R7.reuse, 0x20 ;  /* 0x0000002007087836 */ /* 0x040fe20000000000 */
[C---:B------:R-:W-:Y:S02]  /*07c0*/  ISETP.NE.AND P2, PT, R7.reuse, RZ, PT ;  /* 0x000000ff0700720c */ /* 0x040fe40003f45270 */
[----:B------:R-:W-:Y:S01]  /*07d0*/  ISETP.NE.AND P1, PT, R7, RZ, PT ;  /* 0x000000ff0700720c */ /* 0x000fe20003f25270 */
[----:B------:R-:W-:Y:S01]  /*07e0*/  IMAD.MOV R7, RZ, RZ, -R7 ;  /* 0x000000ffff077224 */ /* 0x000fe200078e0a07 */
[----:B------:R-:W-:Y:S01]  /*07f0*/  LOP3.LUT R5, R3, 0x7fffff, RZ, 0xc0, !PT ;  /* 0x007fffff03057812 */ /* 0x000fe200078ec0ff */
[CCC-:B------:R-:W-:Y:S01]  /*0800*/  FFMA.RP R3, R11.reuse, R9.reuse, R6.reuse ;  /* 0x000000090b037223 */ /* 0x1c0fe20000008006 */
[----:B------:R-:W-:Y:S02]  /*0810*/  FFMA.RM R6, R11, R9, R6 ;  /* 0x000000090b067223 */ /* 0x000fe40000004006 */
[----:B------:R-:W-:-:S03]  /*0820*/  LOP3.LUT R5, R5, 0x800000, RZ, 0xfc, !PT ;  /* 0x0080000005057812 */ /* 0x000fc600078efcff */
[----:B------:R-:W-:Y:S02]  /*0830*/  FSETP.NEU.FTZ.AND P0, PT, R3, R6, PT ;  /* 0x000000060300720b */ /* 0x000fe40003f1d000 */
[----:B------:R-:W-:Y:S02]  /*0840*/  SHF.L.U32 R8, R5, R8, RZ ;  /* 0x0000000805087219 */ /* 0x000fe400000006ff */
[----:B------:R-:W-:Y:S02]  /*0850*/  SEL R6, R7, RZ, P2 ;  /* 0x000000ff07067207 */ /* 0x000fe40001000000 */
[----:B------:R-:W-:Y:S02]  /*0860*/  ISETP.NE.AND P1, PT, R8, RZ, P1 ;  /* 0x000000ff0800720c */ /* 0x000fe40000f25270 */
[----:B------:R-:W-:Y:S02]  /*0870*/  SHF.R.U32.HI R6, RZ, R6, R5 ;  /* 0x00000006ff067219 */ /* 0x000fe40000011605 */
[----:B------:R-:W-:-:S02]  /*0880*/  PLOP3.LUT P0, PT, P0, P1, PT, 0xf8, 0x8f ;  /* 0x00000000008f781c */ /* 0x000fc40000703f70 */
[----:B------:R-:W-:Y:S02]  /*0890*/  SHF.R.U32.HI R8, RZ, 0x1, R6 ;  /* 0x00000001ff087819 */ /* 0x000fe40000011606 */
[----:B------:R-:W-:-:S04]  /*08a0*/  SEL R3, RZ, 0x1, !P0 ;  /* 0x00000001ff037807 */ /* 0x000fc80004000000 */
[----:B------:R-:W-:-:S04]  /*08b0*/  LOP3.LUT R3, R3, 0x1, R8, 0xf8, !PT ;  /* 0x0000000103037812 */ /* 0x000fc800078ef808 */
[----:B------:R-:W-:-:S05]  /*08c0*/  LOP3.LUT R3, R3, R6, RZ, 0xc0, !PT ;  /* 0x0000000603037212 */ /* 0x000fca00078ec0ff */
[----:B------:R-:W-:-:S05]  /*08d0*/  IMAD.IADD R3, R8, 0x1, R3 ;  /* 0x0000000108037824 */ /* 0x000fca00078e0203 */
[----:B------:R-:W-:Y:S01]  /*08e0*/  LOP3.LUT R0, R3, R0, RZ, 0xfc, !PT ;  /* 0x0000000003007212 */ /* 0x000fe200078efcff */
[----:B------:R-:W-:Y:S06]  /*08f0*/  BRA `(.L_x_13) ;  /* 0x0000000000107947 */ /* 0x000fec0003800000 */
.L_x_12:
[----:B------:R-:W-:-:S04]  /*0900*/  LOP3.LUT R0, R0, 0x80000000, RZ, 0xc0, !PT ;  /* 0x8000000000007812 */ /* 0x000fc800078ec0ff */
[----:B------:R-:W-:Y:S01]  /*0910*/  LOP3.LUT R0, R0, 0x7f800000, RZ, 0xfc, !PT ;  /* 0x7f80000000007812 */ /* 0x000fe200078efcff */
[----:B------:R-:W-:Y:S06]  /*0920*/  BRA `(.L_x_13) ;  /* 0x0000000000047947 */ /* 0x000fec0003800000 */
.L_x_11:
[----:B------:R-:W-:-:S07]  /*0930*/  IMAD R0, R5, 0x800000, R0 ;  /* 0x0080000005007824 */ /* 0x000fce00078e0200 */
.L_x_13:
[----:B------:R-:W-:Y:S05]  /*0940*/  BSYNC.RECONVERGENT B2 ;  /* 0x0000000000027941 */ /* 0x000fea0003800200 */
.L_x_10:
[----:B------:R-:W-:Y:S05]  /*0950*/  BRA `(.L_x_14) ;  /* 0x0000000000207947 */ /* 0x000fea0003800000 */
.L_x_9:
[----:B------:R-:W-:-:S04]  /*0960*/  LOP3.LUT R0, R7, 0x80000000, R6, 0x48, !PT ;  /* 0x8000000007007812 */ /* 0x000fc800078e4806 */
[----:B------:R-:W-:Y:S01]  /*0970*/  LOP3.LUT R0, R0, 0x7f800000, RZ, 0xfc, !PT ;  /* 0x7f80000000007812 */ /* 0x000fe200078efcff */
[----:B------:R-:W-:Y:S06]  /*0980*/  BRA `(.L_x_14) ;  /* 0x0000000000147947 */ /* 0x000fec0003800000 */
.L_x_8:
[----:B------:R-:W-:Y:S01]  /*0990*/  LOP3.LUT R0, R7, 0x80000000, R6, 0x48, !PT ;  /* 0x8000000007007812 */ /* 0x000fe200078e4806 */
[----:B------:R-:W-:Y:S06]  /*09a0*/  BRA `(.L_x_14) ;  /* 0x00000000000c7947 */ /* 0x000fec0003800000 */
.L_x_7:
[----:B------:R-:W0:Y:S01]  /*09b0*/  MUFU.RSQ R0, -QNAN ;  /* 0xffc0000000007908 */ /* 0x000e220000001400 */
[----:B------:R-:W-:Y:S05]  /*09c0*/  BRA `(.L_x_14) ;  /* 0x0000000000047947 */ /* 0x000fea0003800000 */
.L_x_6:
[----:B------:R-:W-:-:S07]  /*09d0*/  FADD.FTZ R0, R24, R3 ;  /* 0x0000000318007221 */ /* 0x000fce0000010000 */
.L_x_14:
[----:B------:R-:W-:Y:S05]  /*09e0*/  BSYNC.RECONVERGENT B1 ;  /* 0x0000000000017941 */ /* 0x000fea0003800200 */
.L_x_4:
[----:B------:R-:W-:-:S04]  /*09f0*/  IMAD.MOV.U32 R5, RZ, RZ, 0x0 ;  /* 0x00000000ff057424 */ /* 0x000fc800078e00ff */
[----:B0-----:R-:W-:Y:S05]  /*0a00*/  RET.REL.NODEC R4 `(_Z16elmatdiv_genericPfS_S_) ;  /* 0xfffffff4047c7950 */ /* 0x001fea0003c3ffff */
.L_x_15:
[----:B------:R-:W-:-:S00]  /*0a10*/  BRA `(.L_x_15) ;  /* 0xfffffffc00fc7947 */ /* 0x000fc0000383ffff */
[----:B------:R-:W-:-:S00]  /*0a20*/  NOP ;  /* 0x0000000000007918 */ /* 0x000fc00000000000 */
        /* <DEDUP_REMOVED lines=13> */
.L_x_19:


//--------------------- .text._Z17elmatmult_genericPfS_S_ --------------------------
	.section	.text._Z17elmatmult_genericPfS_S_,"ax",@progbits
	.align	128
        .global         _Z17elmatmult_genericPfS_S_
        .type           _Z17elmatmult_genericPfS_S_,@function
        .size           _Z17elmatmult_genericPfS_S_,(.L_x_21 - _Z17elmatmult_genericPfS_S_)
        .other          _Z17elmatmult_genericPfS_S_,@"STO_CUDA_ENTRY STV_DEFAULT"
_Z17elmatmult_genericPfS_S_:
.text._Z17elmatmult_genericPfS_S_:
        /* <DEDUP_REMOVED lines=11> */
[----:B--2---:R-:W-:-:S04]  /*00b0*/  IADD3 R19, P0, PT, R1, UR4, RZ ;  /* 0x0000000401137c10 */ /* 0x004fc8000ff1e0ff */
[----:B------:R-:W-:Y:S01]  /*00c0*/  MOV R6, R19 ;  /* 0x0000001300067202 */ /* 0x000fe20000000f00 */
[----:B---3--:R-:W-:Y:S01]  /*00d0*/  IMAD.X R18, RZ, RZ, UR5, P0 ;  /* 0x00000005ff127e24 */ /* 0x008fe200080e06ff */
[----:B-----5:R-:W-:Y:S01]  /*00e0*/  MOV R4, UR6 ;  /* 0x0000000600047c02 */ /* 0x020fe20008000f00 */
[----:B------:R-:W-:Y:S02]  /*00f0*/  IMAD.U32 R5, RZ, RZ, UR7 ;  /* 0x00000007ff057e24 */ /* 0x000fe4000f8e00ff */
[----:B------:R-:W-:Y:S01]  /*0100*/  IMAD.MOV.U32 R7, RZ, RZ, R18 ;  /* 0x000000ffff077224 */ /* 0x000fe200078e0012 */
[----:B-1----:R1:W-:Y:S04]  /*0110*/  STL [R1+0x8], R0 ;  /* 0x0000080001007387 */ /* 0x0023e80000100800 */
[----:B0-----:R1:W-:Y:S02]  /*0120*/  STL.64 [R1], R2 ;  /* 0x0000000201007387 */ /* 0x0013e40000100a00 */
[----:B------:R-:W-:-:S07]  /*0130*/  LEPC R20, `(.L_x_16) ;  /* 0x000000001014794e */ /* 0x000fce0000000000 */
[----:B-1--4-:R-:W-:Y:S05]  /*0140*/  CALL.ABS.NOINC R8 ;  /* 0x0000000008007343 */ /* 0x012fea0003c00000 */
.L_x_16:
        /* <DEDUP_REMOVED lines=8> */
[----:B-1----:R-:W-:Y:S01]  /*01d0*/  MOV R4, UR4 ;  /* 0x0000000400047c02 */ /* 0x002fe20008000f00 */
[----:B------:R-:W-:Y:S01]  /*01e0*/  IMAD.U32 R5, RZ, RZ, UR5 ;  /* 0x00000005ff057e24 */ /* 0x000fe2000f8e00ff */
[----:B------:R-:W-:Y:S02]  /*01f0*/  MOV R6, R19 ;  /* 0x0000001300067202 */ /* 0x000fe40000000f00 */
[----:B------:R-:W-:Y:S01]  /*0200*/  MOV R7, R18 ;  /* 0x0000001200077202 */ /* 0x000fe20000000f00 */
[----:B---3--:R-:W-:Y:S08]  /*0210*/  F2F.F64.F32 R8, R8 ;  /* 0x0000000800087310 */ /* 0x008ff00000201800 */
[----:B--2---:R-:W1:Y:S02]  /*0220*/  F2F.F64.F32 R10, R10 ;  /* 0x0000000a000a7310 */ /* 0x004e640000201800 */
[----:B01----:R1:W-:Y:S02]  /*0230*/  STL.128 [R1], R8 ;  /* 0x0000000801007387 */ /* 0x0033e40000100c00 */
[----:B------:R-:W-:-:S07]  /*0240*/  LEPC R20, `(.L_x_17) ;  /* 0x000000001014794e */ /* 0x000fce0000000000 */
[----:B-1----:R-:W-:Y:S05]  /*0250*/  CALL.ABS.NOINC R22 ;  /* 0x0000000016007343 */ /* 0x002fea0003c00000 */
.L_x_17:
[----:B------:R-:W2:Y:S01]  /*0260*/  LDG.E R24, desc[UR36][R24.64] ;  /* 0x0000002418187981 */ /* 0x000ea2000c1e1900 */
[----:B------:R-:W0:Y:S03]  /*0270*/  LDC.64 R4, c[0x0][0x390] ;  /* 0x0000e400ff047b82 */ /* 0x000e260000000a00 */
[----:B------:R-:W2:Y:S01]  /*0280*/  LDG.E R17, desc[UR36][R16.64] ;  /* 0x0000002410117981 */ /* 0x000ea2000c1e1900 */
[----:B0-----:R-:W-:-:S04]  /*0290*/  IMAD.WIDE.U32 R2, R2, 0x4, R4 ;  /* 0x0000000402027825 */ /* 0x001fc800078e0004 */
[----:B--2---:R-:W-:-:S05]  /*02a0*/  FMUL R7, R24, R17 ;  /* 0x0000001118077220 */ /* 0x004fca0000400000 */
[----:B------:R-:W-:Y:S01]  /*02b0*/  STG.E desc[UR36][R2.64], R7 ;  /* 0x0000000702007986 */ /* 0x000fe2000c101924 */
[----:B------:R-:W-:Y:S05]  /*02c0*/  EXIT ;  /* 0x000000000000794d */ /* 0x000fea0003800000 */
.L_x_18:
        /* <DEDUP_REMOVED lines=11> */
.L_x_21:


//--------------------- .nv.global.init           --------------------------
	.section	.nv.global.init,"aw",@progbits
.nv.global.init:
	.type		$str$2,@object
	.size		$str$2,($str$3 - $str$2)
$str$2:
        /*0000*/ 	.byte	0x54, 0x65, 0x73, 0x74, 0x69, 0x6e, 0x67, 0x20, 0x66, 0x72, 0x6f, 0x6d, 0x20, 0x65, 0x6c, 0x6d
        /*0010*/ 	.byte	0x61, 0x74, 0x64, 0x69, 0x76, 0x5f, 0x67, 0x65, 0x6e, 0x65, 0x72, 0x69, 0x63, 0x20, 0x5b, 0x25
        /*0020*/ 	.byte	0x64, 0x2c, 0x25, 0x64, 0x2c, 0x25, 0x64, 0x5d, 0x0a, 0x00
	.type		$str$3,@object
	.size		$str$3,($str$1 - $str$3)
$str$3:
        /*002a*/ 	.byte	0x2d, 0x2d, 0x54, 0x65, 0x73, 0x74, 0x69, 0x6e, 0x67, 0x20, 0x66, 0x72, 0x6f, 0x6d, 0x20, 0x65
        /*003a*/ 	.byte	0x6c, 0x6d, 0x61, 0x74, 0x64, 0x69, 0x76, 0x5f, 0x67, 0x65, 0x6e, 0x65, 0x72, 0x69, 0x63, 0x20
        /*004a*/ 	.byte	0x25, 0x66, 0x20, 0x2f, 0x20, 0x25, 0x66, 0x20, 0x0a, 0x00
	.type		$str$1,@object
	.size		$str$1,($str - $str$1)
$str$1:
        /*0054*/ 	.byte	0x2d, 0x2d, 0x54, 0x65, 0x73, 0x74, 0x69, 0x6e, 0x67, 0x20, 0x66, 0x72, 0x6f, 0x6d, 0x20, 0x65
        /*0064*/ 	.byte	0x6c, 0x6d, 0x61, 0x74, 0x6d, 0x75, 0x6c, 0x74, 0x5f, 0x67, 0x65, 0x6e, 0x65, 0x72, 0x69, 0x63
        /*0074*/ 	.byte	0x20, 0x25, 0x66, 0x20, 0x2a, 0x20, 0x25, 0x66, 0x0a, 0x00
	.type		$str,@object
	.size		$str,(.L_0 - $str)
$str:
        /*007e*/ 	.byte	0x54, 0x65, 0x73, 0x74, 0x69, 0x6e, 0x67, 0x20, 0x66, 0x72, 0x6f, 0x6d, 0x20, 0x65, 0x6c, 0x6d
        /*008e*/ 	.byte	0x61, 0x74, 0x6d, 0x75, 0x6c, 0x74, 0x5f, 0x67, 0x65, 0x6e, 0x65, 0x72, 0x69, 0x63, 0x20, 0x5b
        /*009e*/ 	.byte	0x25, 0x64, 0x2c, 0x25, 0x64, 0x2c, 0x25, 0x64, 0x5d, 0x0a, 0x00
.L_0:


//--------------------- .nv.shared.reserved.0     --------------------------
	.section	.nv.shared.reserved.0,"aw",@nobits
	.weak		__nv_reservedSMEM_offset_0_alias
	.size		__nv_reservedSMEM_offset_0_alias, 0, 64
	.other		__nv_reservedSMEM_offset_0_alias,@"STO_CUDA_RESERVED_SHARED STV_DEFAULT"
__nv_reservedSMEM_offset_0_alias:
	.zero		0
	.zero		64


//--------------------- .nv.constant0._Z16elmatdiv_genericPfS_S_ --------------------------
	.section	.nv.constant0._Z16elmatdiv_genericPfS_S_,"a",@progbits
	.sectionflags	@""
	.align	4
.nv.constant0._Z16elmatdiv_genericPfS_S_:
	.zero		920


//--------------------- .nv.constant0._Z17elmatmult_genericPfS_S_ --------------------------
	.section	.nv.constant0._Z17elmatmult_genericPfS_S_,"a",@progbits
	.sectionflags	@""
	.align	4
.nv.constant0._Z17elmatmult_genericPfS_S_:
	.zero		920


//--------------------- SYMBOLS --------------------------

	.type		.nv.reservedSmem.offset0,@object
	.size		.nv.reservedSmem.offset0,0x4
	.type		vprintf,@function
